	.headerflags	@"EF_CUDA_TEXMODE_UNIFIED EF_CUDA_64BIT_ADDRESS EF_CUDA_ACCELERATORS EF_CUDA_SM90 EF_CUDA_VIRTUAL_SM(EF_CUDA_SM90)"
	.elftype	@"ET_EXEC"


//--------------------- .nv.info                  --------------------------
	.section	.nv.info,"",@"SHT_CUDA_INFO"
	.align	4


	//----- nvinfo : EIATTR_REGCOUNT
	.align		4
        /*0000*/ 	.byte	0x04, 0x2f
        /*0002*/ 	.short	(.L_3 - .L_2)
	.align		4
.L_2:
        /*0004*/ 	.word	index@(triton_poi_fused__native_batch_norm_legit_no_training_convolution_relu_100)
        /*0008*/ 	.word	0x00000017


	//----- nvinfo : EIATTR_MIN_STACK_SIZE
	.align		4
.L_3:
        /*000c*/ 	.byte	0x04, 0x12
        /*000e*/ 	.short	(.L_5 - .L_4)
	.align		4
.L_4:
        /*0010*/ 	.word	index@(triton_poi_fused__native_batch_norm_legit_no_training_convolution_relu_100)
        /*0014*/ 	.word	0x00000000


	//----- nvinfo : EIATTR_FRAME_SIZE
	.align		4
.L_5:
        /*0018*/ 	.byte	0x04, 0x11
        /*001a*/ 	.short	(.L_7 - .L_6)
	.align		4
.L_6:
        /*001c*/ 	.word	index@(triton_poi_fused__native_batch_norm_legit_no_training_convolution_relu_100)
        /*0020*/ 	.word	0x00000000


	//----- nvinfo : EIATTR_MIN_STACK_SIZE
	.align		4
.L_7:
        /*0024*/ 	.byte	0x04, 0x12
        /*0026*/ 	.short	(.L_9 - .L_8)
	.align		4
.L_8:
        /*0028*/ 	.word	index@(triton_poi_fused__native_batch_norm_legit_no_training_convolution_relu_100)
        /*002c*/ 	.word	0x00000000
.L_9:


//--------------------- .nv.info.triton_poi_fused__native_batch_norm_legit_no_training_convolution_relu_100 --------------------------
	.section	.nv.info.triton_poi_fused__native_batch_norm_legit_no_training_convolution_relu_100,"",@"SHT_CUDA_INFO"
	.sectionflags	@""
	.align	4


	//----- nvinfo : EIATTR_CUDA_API_VERSION
	.align		4
        /*0000*/ 	.byte	0x04, 0x37
        /*0002*/ 	.short	(.L_11 - .L_10)
.L_10:
        /*0004*/ 	.word	0x0000007c


	//----- nvinfo : EIATTR_KPARAM_INFO
	.align		4
.L_11:
        /*0008*/ 	.byte	0x04, 0x17
        /*000a*/ 	.short	(.L_13 - .L_12)
.L_12:
        /*000c*/ 	.word	0x00000000
        /*0010*/ 	.short	0x0007
        /*0012*/ 	.short	0x0038
        /*0014*/ 	.byte	0x00, 0xf0, 0x11, 0x00


	//----- nvinfo : EIATTR_KPARAM_INFO
	.align		4
.L_13:
        /*0018*/ 	.byte	0x04, 0x17
        /*001a*/ 	.short	(.L_15 - .L_14)
.L_14:
        /*001c*/ 	.word	0x00000000
        /*0020*/ 	.short	0x0006
        /*0022*/ 	.short	0x0030
        /*0024*/ 	.byte	0x00, 0xf4, 0x21, 0x00


	//----- nvinfo : EIATTR_KPARAM_INFO
	.align		4
.L_15:
        /*0028*/ 	.byte	0x04, 0x17
        /*002a*/ 	.short	(.L_17 - .L_16)
.L_16:
        /*002c*/ 	.word	0x00000000
        /*0030*/ 	.short	0x0005
        /*0032*/ 	.short	0x0028
        /*0034*/ 	.byte	0x00, 0xf4, 0x21, 0x00


	//----- nvinfo : EIATTR_KPARAM_INFO
	.align		4
.L_17:
        /*0038*/ 	.byte	0x04, 0x17
        /*003a*/ 	.short	(.L_19 - .L_18)
.L_18:
        /*003c*/ 	.word	0x00000000
        /*0040*/ 	.short	0x0004
        /*0042*/ 	.short	0x0020
        /*0044*/ 	.byte	0x00, 0xf4, 0x21, 0x00


	//----- nvinfo : EIATTR_KPARAM_INFO
	.align		4
.L_19:
        /*0048*/ 	.byte	0x04, 0x17
        /*004a*/ 	.short	(.L_21 - .L_20)
.L_20:
        /*004c*/ 	.word	0x00000000
        /*0050*/ 	.short	0x0003
        /*0052*/ 	.short	0x0018
        /*0054*/ 	.byte	0x00, 0xf4, 0x21, 0x00


	//----- nvinfo : EIATTR_KPARAM_INFO
	.align		4
.L_21:
        /*0058*/ 	.byte	0x04, 0x17
        /*005a*/ 	.short	(.L_23 - .L_22)
.L_22:
        /*005c*/ 	.word	0x00000000
        /*0060*/ 	.short	0x0002
        /*0062*/ 	.short	0x0010
        /*0064*/ 	.byte	0x00, 0xf4, 0x21, 0x00


	//----- nvinfo : EIATTR_KPARAM_INFO
	.align		4
.L_23:
        /*0068*/ 	.byte	0x04, 0x17
        /*006a*/ 	.short	(.L_25 - .L_24)
.L_24:
        /*006c*/ 	.word	0x00000000
        /*0070*/ 	.short	0x0001
        /*0072*/ 	.short	0x0008
        /*0074*/ 	.byte	0x00, 0xf4, 0x21, 0x00


	//----- nvinfo : EIATTR_KPARAM_INFO
	.align		4
.L_25:
        /*0078*/ 	.byte	0x04, 0x17
        /*007a*/ 	.short	(.L_27 - .L_26)
.L_26:
        /*007c*/ 	.word	0x00000000
        /*0080*/ 	.short	0x0000
        /*0082*/ 	.short	0x0000
        /*0084*/ 	.byte	0x00, 0xf4, 0x21, 0x00


	//----- nvinfo : EIATTR_SPARSE_MMA_MASK
	.align		4
.L_27:
        /*0088*/ 	.byte	0x03, 0x50
        /*008a*/ 	.short	0x0000


	//----- nvinfo : EIATTR_MAXREG_COUNT
	.align		4
        /*008c*/ 	.byte	0x03, 0x1b
        /*008e*/ 	.short	0x00ff


	//----- nvinfo : EIATTR_EXIT_INSTR_OFFSETS
	.align		4
        /*0090*/ 	.byte	0x04, 0x1c
        /*0092*/ 	.short	(.L_29 - .L_28)


	//   ....[0]....
.L_28:
        /*0094*/ 	.word	0x00000340


	//   ....[1]....
        /*0098*/ 	.word	0x00000360


	//----- nvinfo : EIATTR_REQNTID
	.align		4
.L_29:
        /*009c*/ 	.byte	0x04, 0x10
        /*009e*/ 	.short	(.L_31 - .L_30)
.L_30:
        /*00a0*/ 	.word	0x00000080
        /*00a4*/ 	.word	0x00000001
        /*00a8*/ 	.word	0x00000001


	//----- nvinfo : EIATTR_CBANK_PARAM_SIZE
	.align		4
.L_31:
        /*00ac*/ 	.byte	0x03, 0x19
        /*00ae*/ 	.short	0x003c


	//----- nvinfo : EIATTR_PARAM_CBANK
	.align		4
        /*00b0*/ 	.byte	0x04, 0x0a
        /*00b2*/ 	.short	(.L_33 - .L_32)
	.align		4
.L_32:
        /*00b4*/ 	.word	index@(.nv.constant0.triton_poi_fused__native_batch_norm_legit_no_training_convolution_relu_100)
        /*00b8*/ 	.short	0x0210
        /*00ba*/ 	.short	0x003c


	//----- nvinfo : EIATTR_SW_WAR
	.align		4
.L_33:
        /*00bc*/ 	.byte	0x04, 0x36
        /*00be*/ 	.short	(.L_35 - .L_34)
.L_34:
        /*00c0*/ 	.word	0x00000008
.L_35:


//--------------------- .nv.callgraph             --------------------------
	.section	.nv.callgraph,"",@"SHT_CUDA_CALLGRAPH"
	.align	4
	.sectionentsize	8
	.align		4
        /*0000*/ 	.word	0x00000000
	.align		4
        /*0004*/ 	.word	0xffffffff
	.align		4
        /*0008*/ 	.word	0x00000000
	.align		4
        /*000c*/ 	.word	0xfffffffe
	.align		4
        /*0010*/ 	.word	0x00000000
	.align		4
        /*0014*/ 	.word	0xfffffffd
	.align		4
        /*0018*/ 	.word	0x00000000
	.align		4
        /*001c*/ 	.word	0xfffffffc


//--------------------- .nv.constant4             --------------------------
	.section	.nv.constant4,"a",@progbits
	.align	8
	.align		8
.nv.constant4:
        /*0000*/ 	.dword	_$_str
	.align		8
        /*0008*/ 	.dword	_$_str_$_2


//--------------------- .text.triton_poi_fused__native_batch_norm_legit_no_training_convolution_relu_100 --------------------------
	.section	.text.triton_poi_fused__native_batch_norm_legit_no_training_convolution_relu_100,"ax",@progbits
	.align	128
        .global         triton_poi_fused__native_batch_norm_legit_no_training_convolution_relu_100
        .type           triton_poi_fused__native_batch_norm_legit_no_training_convolution_relu_100,@function
        .size           triton_poi_fused__native_batch_norm_legit_no_training_convolution_relu_100,(.L_x_1 - triton_poi_fused__native_batch_norm_legit_no_training_convolution_relu_100)
        .other          triton_poi_fused__native_batch_norm_legit_no_training_convolution_relu_100,@"STO_CUDA_ENTRY STV_DEFAULT"
triton_poi_fused__native_batch_norm_legit_no_training_convolution_relu_100:
.text.triton_poi_fused__native_batch_norm_legit_no_training_convolution_relu_100:
[----:B------:R-:W0:Y:S01]  /*0000*/  LDC R1, c[0x0][0x28] ;  /* 0x00000a00ff017b82 */ /* 0x000e220000000800 */
[----:B------:R-:W1:Y:S07]  /*0010*/  S2R R0, SR_TID.X ;  /* 0x0000000000007919 */ /* 0x000e6e0000002100 */
[----:B------:R-:W2:Y:S01]  /*0020*/  LDC.64 R12, c[0x0][0x228] ;  /* 0x00008a00ff0c7b82 */ /* 0x000ea20000000a00 */
[----:B------:R-:W-:Y:S01]  /*0030*/  CS2R R4, SRZ ;  /* 0x0000000000047805 */ /* 0x000fe2000001ff00 */
[----:B------:R-:W-:Y:S01]  /*0040*/  ULDC.64 UR4, c[0x0][0x208] ;  /* 0x0000820000047ab9 */ /* 0x000fe20000000a00 */
[----:B------:R-:W3:Y:S05]  /*0050*/  S2R R3, SR_CTAID.X ;  /* 0x0000000000037919 */ /* 0x000eea0000002500 */
[----:B------:R-:W4:Y:S08]  /*0060*/  LDC.64 R10, c[0x0][0x218] ;  /* 0x00008600ff0a7b82 */ /* 0x000f300000000a00 */
[----:B------:R-:W5:Y:S08]  /*0070*/  LDC.64 R14, c[0x0][0x220] ;  /* 0x00008800ff0e7b82 */ /* 0x000f700000000a00 */
[----:B------:R-:W5:Y:S01]  /*0080*/  LDC.64 R16, c[0x0][0x230] ;  /* 0x00008c00ff107b82 */ /* 0x000f620000000a00 */
[----:B-1----:R-:W-:-:S07]  /*0090*/  LOP3.LUT R0, R0, 0x7f, RZ, 0xc0, !PT ;  /* 0x0000007f00007812 */ /* 0x002fce00078ec0ff */
[----:B------:R-:W1:Y:S01]  /*00a0*/  LDC.64 R6, c[0x0][0x238] ;  /* 0x00008e00ff067b82 */ /* 0x000e620000000a00 */
[----:B---3--:R-:W-:-:S04]  /*00b0*/  LEA R0, R3, R0, 0x7 ;  /* 0x0000000003007211 */ /* 0x008fc800078e38ff */
[C---:B------:R-:W-:Y:S01]  /*00c0*/  ISETP.GE.AND P0, PT, R0.reuse, 0x144, PT ;  /* 0x000001440000780c */ /* 0x040fe20003f06270 */
[----:B------:R-:W-:-:S05]  /*00d0*/  IMAD.HI R2, R0, 0x1948b0fd, RZ ;  /* 0x1948b0fd00027827 */ /* 0x000fca00078e02ff */
[----:B------:R-:W-:-:S04]  /*00e0*/  SHF.R.U32.HI R3, RZ, 0x1f, R2 ;  /* 0x0000001fff037819 */ /* 0x000fc80000011602 */
[----:B------:R-:W-:-:S05]  /*00f0*/  LEA.HI.SX32 R3, R2, R3, 0x1d ;  /* 0x0000000302037211 */ /* 0x000fca00078feaff */
[----:B------:R-:W-:Y:S02]  /*0100*/  IMAD R19, R3, -0x51, R0 ;  /* 0xffffffaf03137824 */ /* 0x000fe400078e0200 */
[----:B------:R-:W3:Y:S02]  /*0110*/  LDC.64 R2, c[0x0][0x210] ;  /* 0x00008400ff027b82 */ /* 0x000ee40000000a00 */
[----:B--2---:R-:W-:-:S05]  /*0120*/  IMAD.WIDE R12, R19, 0x4, R12 ;  /* 0x00000004130c7825 */ /* 0x004fca00078e020c */
[----:B------:R5:W2:Y:S01]  /*0130*/  @!P0 LDG.E.EL R4, desc[UR4][R12.64] ;  /* 0x000000040c048981 */ /* 0x000aa2000c2e1900 */
[----:B------:R-:W-:Y:S01]  /*0140*/  CS2R R8, SRZ ;  /* 0x0000000000087805 */ /* 0x000fe2000001ff00 */
[----:B----4-:R-:W-:-:S05]  /*0150*/  IMAD.WIDE R10, R19, 0x4, R10 ;  /* 0x00000004130a7825 */ /* 0x010fca00078e020a */
[----:B------:R4:W2:Y:S01]  /*0160*/  @!P0 LDG.E.EL R8, desc[UR4][R10.64] ;  /* 0x000000040a088981 */ /* 0x0008a2000c2e1900 */
[----:B-----5:R-:W-:-:S04]  /*0170*/  IMAD.WIDE R12, R19, 0x4, R14 ;  /* 0x00000004130c7825 */ /* 0x020fc800078e020e */
[----:B---3--:R-:W-:Y:S01]  /*0180*/  IMAD.WIDE R2, R0, 0x4, R2 ;  /* 0x0000000400027825 */ /* 0x008fe200078e0202 */
[----:B------:R-:W3:Y:S04]  /*0190*/  @!P0 LDG.E.EL R9, desc[UR4][R12.64] ;  /* 0x000000040c098981 */ /* 0x000ee8000c2e1900 */
[----:B------:R-:W5:Y:S01]  /*01a0*/  @!P0 LDG.E R5, desc[UR4][R2.64] ;  /* 0x0000000402058981 */ /* 0x000f62000c1e1900 */
[----:B0-----:R-:W-:-:S04]  /*01b0*/  IMAD.WIDE R14, R19, 0x4, R16 ;  /* 0x00000004130e7825 */ /* 0x001fc800078e0210 */
[----:B-1----:R-:W-:Y:S01]  /*01c0*/  IMAD.WIDE R16, R19, 0x4, R6 ;  /* 0x0000000413107825 */ /* 0x002fe200078e0206 */
[----:B------:R-:W-:Y:S01]  /*01d0*/  CS2R R18, SRZ ;  /* 0x0000000000127805 */ /* 0x000fe2000001ff00 */
[----:B----4-:R-:W-:Y:S01]  /*01e0*/  HFMA2.MMA R11, -RZ, RZ, 1.625, 0 ;  /* 0x3e800000ff0b7435 */ /* 0x010fe200000001ff */
[----:B------:R-:W0:Y:S04]  /*01f0*/  LDC.64 R6, c[0x0][0x240] ;  /* 0x00009000ff067b82 */ /* 0x000e280000000a00 */
[----:B------:R-:W4:Y:S04]  /*0200*/  @!P0 LDG.E.EL R18, desc[UR4][R14.64] ;  /* 0x000000040e128981 */ /* 0x000f28000c2e1900 */
[----:B------:R-:W4:Y:S01]  /*0210*/  @!P0 LDG.E.EL R19, desc[UR4][R16.64] ;  /* 0x0000000410138981 */ /* 0x000f22000c2e1900 */
[----:B0-----:R-:W-:-:S04]  /*0220*/  IMAD.WIDE R6, R0, 0x4, R6 ;  /* 0x0000000400067825 */ /* 0x001fc800078e0206 */
[----:B--2---:R-:W-:-:S04]  /*0230*/  FADD R4, R4, 9.9999997473787516356e-06 ;  /* 0x3727c5ac04047421 */ /* 0x004fc80000000000 */
[----:B------:R-:W0:Y:S02]  /*0240*/  MUFU.SQRT R20, R4 ;  /* 0x0000000400147308 */ /* 0x000e240000002000 */
[C---:B0-----:R-:W-:Y:S02]  /*0250*/  FSETP.GT.AND P1, PT, R20.reuse, 8.50705917302346158658e+37, PT ;  /* 0x7e8000001400780b */ /* 0x041fe40003f24000 */
[----:B------:R-:W-:-:S11]  /*0260*/  FSETP.GEU.AND P2, PT, R20, 1.175494350822287508e-38, PT ;  /* 0x008000001400780b */ /* 0x000fd60003f4e000 */
[----:B------:R-:W-:-:S04]  /*0270*/  @P1 FMUL R20, R20, 0.25 ;  /* 0x3e80000014141820 */ /* 0x000fc80000400000 */
[----:B------:R-:W-:-:S06]  /*0280*/  @!P2 FMUL R20, R20, 16777216 ;  /* 0x4b8000001414a820 */ /* 0x000fcc0000400000 */
[----:B------:R-:W0:Y:S01]  /*0290*/  MUFU.RCP R20, R20 ;  /* 0x0000001400147308 */ /* 0x000e220000001000 */
[----:B------:R-:W-:Y:S01]  /*02a0*/  FSEL R11, R11, 1, P1 ;  /* 0x3f8000000b0b7808 */ /* 0x000fe20000800000 */
[----:B-----5:R-:W-:-:S04]  /*02b0*/  FADD R5, R8, R5 ;  /* 0x0000000508057221 */ /* 0x020fc80000000000 */
[----:B------:R-:W-:Y:S01]  /*02c0*/  @!P2 FMUL R11, R11, 16777216 ;  /* 0x4b8000000b0ba820 */ /* 0x000fe20000400000 */
[----:B---3--:R-:W-:-:S03]  /*02d0*/  FADD R9, R5, -R9 ;  /* 0x8000000905097221 */ /* 0x008fc60000000000 */
[----:B0-----:R-:W-:-:S04]  /*02e0*/  FMUL R4, R20, R11 ;  /* 0x0000000b14047220 */ /* 0x001fc80000400000 */
[----:B------:R-:W-:-:S04]  /*02f0*/  FMUL R4, R9, R4 ;  /* 0x0000000409047220 */ /* 0x000fc80000400000 */
[----:B----4-:R-:W-:Y:S01]  /*0300*/  FFMA R4, R4, R18, R19 ;  /* 0x0000001204047223 */ /* 0x010fe20000000013 */
[----:B------:R0:W-:Y:S04]  /*0310*/  @!P0 STG.E desc[UR4][R2.64], R5 ;  /* 0x0000000502008986 */ /* 0x0001e8000c101904 */
[----:B------:R-:W-:-:S04]  /*0320*/  FSETP.GEU.AND P1, PT, R4, RZ, PT ;  /* 0x000000ff0400720b */ /* 0x000fc80003f2e000 */
[----:B------:R-:W-:Y:S01]  /*0330*/  FSEL R9, R4, RZ, P1 ;  /* 0x000000ff04097208 */ /* 0x000fe20000800000 */
[----:B0-----:R-:W-:Y:S08]  /*0340*/  @P0 EXIT ;  /* 0x000000000000094d */ /* 0x001ff00003800000 */
[----:B------:R-:W-:Y:S01]  /*0350*/  STG.E desc[UR4][R6.64], R9 ;  /* 0x0000000906007986 */ /* 0x000fe2000c101904 */
[----:B------:R-:W-:Y:S05]  /*0360*/  EXIT ;  /* 0x000000000000794d */ /* 0x000fea0003800000 */
.L_x_0:
[----:B------:R-:W-:-:S00]  /*0370*/  BRA `(.L_x_0) ;  /* 0xfffffffc00fc7947 */ /* 0x000fc0000383ffff */
[----:B------:R-:W-:-:S00]  /*0380*/  NOP ;  /* 0x0000000000007918 */ /* 0x000fc00000000000 */
[----:B------:R-:W-:-:S00]  /*0390*/  NOP ;  /* 0x0000000000007918 */ /* 0x000fc00000000000 */
[----:B------:R-:W-:-:S00]  /*03a0*/  NOP ;  /* 0x0000000000007918 */ /* 0x000fc00000000000 */
[----:B------:R-:W-:-:S00]  /*03b0*/  NOP ;  /* 0x0000000000007918 */ /* 0x000fc00000000000 */
[----:B------:R-:W-:-:S00]  /*03c0*/  NOP ;  /* 0x0000000000007918 */ /* 0x000fc00000000000 */
[----:B------:R-:W-:-:S00]  /*03d0*/  NOP ;  /* 0x0000000000007918 */ /* 0x000fc00000000000 */
[----:B------:R-:W-:-:S00]  /*03e0*/  NOP ;  /* 0x0000000000007918 */ /* 0x000fc00000000000 */
[----:B------:R-:W-:-:S00]  /*03f0*/  NOP ;  /* 0x0000000000007918 */ /* 0x000fc00000000000 */
.L_x_1:


//--------------------- .nv.global.init           --------------------------
	.section	.nv.global.init,"aw",@progbits
.nv.global.init:
	.type		_$_str,@object
	.size		_$_str,(_$_str_$_2 - _$_str)
_$_str:
        /*0000*/ 	.byte	0x5f, 0x5f, 0x43, 0x55, 0x44, 0x41, 0x5f, 0x46, 0x54, 0x5a, 0x00
	.type		_$_str_$_2,@object
	.size		_$_str_$_2,(.L_1 - _$_str_$_2)
_$_str_$_2:
        /*000b*/ 	.byte	0x5f, 0x5f, 0x43, 0x55, 0x44, 0x41, 0x5f, 0x50, 0x52, 0x45, 0x43, 0x5f, 0x53, 0x51, 0x52, 0x54
        /*001b*/ 	.byte	0x00
.L_1:


//--------------------- .nv.constant0.triton_poi_fused__native_batch_norm_legit_no_training_convolution_relu_100 --------------------------
	.section	.nv.constant0.triton_poi_fused__native_batch_norm_legit_no_training_convolution_relu_100,"a",@progbits
	.sectionflags	@""
	.align	4
.nv.constant0.triton_poi_fused__native_batch_norm_legit_no_training_convolution_relu_100:
	.zero		588
